	.headerflags	@"EF_CUDA_TEXMODE_UNIFIED EF_CUDA_64BIT_ADDRESS EF_CUDA_ACCELERATORS EF_CUDA_SM90 EF_CUDA_VIRTUAL_SM(EF_CUDA_SM90)"
	.elftype	@"ET_EXEC"


//--------------------- .nv.info                  --------------------------
	.section	.nv.info,"",@"SHT_CUDA_INFO"
	.align	4


	//----- nvinfo : EIATTR_REGCOUNT
	.align		4
        /*0000*/ 	.byte	0x04, 0x2f
        /*0002*/ 	.short	(.L_1 - .L_0)
	.align		4
.L_0:
        /*0004*/ 	.word	index@(triton_poi_fused_cat_6)
        /*0008*/ 	.word	0x00000020


	//----- nvinfo : EIATTR_MIN_STACK_SIZE
	.align		4
.L_1:
        /*000c*/ 	.byte	0x04, 0x12
        /*000e*/ 	.short	(.L_3 - .L_2)
	.align		4
.L_2:
        /*0010*/ 	.word	index@(triton_poi_fused_cat_6)
        /*0014*/ 	.word	0x00000000


	//----- nvinfo : EIATTR_FRAME_SIZE
	.align		4
.L_3:
        /*0018*/ 	.byte	0x04, 0x11
        /*001a*/ 	.short	(.L_5 - .L_4)
	.align		4
.L_4:
        /*001c*/ 	.word	index@(triton_poi_fused_cat_6)
        /*0020*/ 	.word	0x00000000


	//----- nvinfo : EIATTR_MIN_STACK_SIZE
	.align		4
.L_5:
        /*0024*/ 	.byte	0x04, 0x12
        /*0026*/ 	.short	(.L_7 - .L_6)
	.align		4
.L_6:
        /*0028*/ 	.word	index@(triton_poi_fused_cat_6)
        /*002c*/ 	.word	0x00000000
.L_7:


//--------------------- .nv.info.triton_poi_fused_cat_6 --------------------------
	.section	.nv.info.triton_poi_fused_cat_6,"",@"SHT_CUDA_INFO"
	.sectionflags	@""
	.align	4


	//----- nvinfo : EIATTR_CUDA_API_VERSION
	.align		4
        /*0000*/ 	.byte	0x04, 0x37
        /*0002*/ 	.short	(.L_9 - .L_8)
.L_8:
        /*0004*/ 	.word	0x0000007c


	//----- nvinfo : EIATTR_KPARAM_INFO
	.align		4
.L_9:
        /*0008*/ 	.byte	0x04, 0x17
        /*000a*/ 	.short	(.L_11 - .L_10)
.L_10:
        /*000c*/ 	.word	0x00000000
        /*0010*/ 	.short	0x0004
        /*0012*/ 	.short	0x0020
        /*0014*/ 	.byte	0x00, 0xf0, 0x11, 0x00


	//----- nvinfo : EIATTR_KPARAM_INFO
	.align		4
.L_11:
        /*0018*/ 	.byte	0x04, 0x17
        /*001a*/ 	.short	(.L_13 - .L_12)
.L_12:
        /*001c*/ 	.word	0x00000000
        /*0020*/ 	.short	0x0003
        /*0022*/ 	.short	0x0018
        /*0024*/ 	.byte	0x00, 0xf4, 0x21, 0x00


	//----- nvinfo : EIATTR_KPARAM_INFO
	.align		4
.L_13:
        /*0028*/ 	.byte	0x04, 0x17
        /*002a*/ 	.short	(.L_15 - .L_14)
.L_14:
        /*002c*/ 	.word	0x00000000
        /*0030*/ 	.short	0x0002
        /*0032*/ 	.short	0x0010
        /*0034*/ 	.byte	0x00, 0xf4, 0x21, 0x00


	//----- nvinfo : EIATTR_KPARAM_INFO
	.align		4
.L_15:
        /*0038*/ 	.byte	0x04, 0x17
        /*003a*/ 	.short	(.L_17 - .L_16)
.L_16:
        /*003c*/ 	.word	0x00000000
        /*0040*/ 	.short	0x0001
        /*0042*/ 	.short	0x0008
        /*0044*/ 	.byte	0x00, 0xf4, 0x21, 0x00


	//----- nvinfo : EIATTR_KPARAM_INFO
	.align		4
.L_17:
        /*0048*/ 	.byte	0x04, 0x17
        /*004a*/ 	.short	(.L_19 - .L_18)
.L_18:
        /*004c*/ 	.word	0x00000000
        /*0050*/ 	.short	0x0000
        /*0052*/ 	.short	0x0000
        /*0054*/ 	.byte	0x00, 0xf4, 0x21, 0x00


	//----- nvinfo : EIATTR_SPARSE_MMA_MASK
	.align		4
.L_19:
        /*0058*/ 	.byte	0x03, 0x50
        /*005a*/ 	.short	0x0000


	//----- nvinfo : EIATTR_MAXREG_COUNT
	.align		4
        /*005c*/ 	.byte	0x03, 0x1b
        /*005e*/ 	.short	0x00ff


	//----- nvinfo : EIATTR_EXIT_INSTR_OFFSETS
	.align		4
        /*0060*/ 	.byte	0x04, 0x1c
        /*0062*/ 	.short	(.L_21 - .L_20)


	//   ....[0]....
.L_20:
        /*0064*/ 	.word	0x000008d0


	//----- nvinfo : EIATTR_REQNTID
	.align		4
.L_21:
        /*0068*/ 	.byte	0x04, 0x10
        /*006a*/ 	.short	(.L_23 - .L_22)
.L_22:
        /*006c*/ 	.word	0x00000080
        /*0070*/ 	.word	0x00000001
        /*0074*/ 	.word	0x00000001


	//----- nvinfo : EIATTR_CBANK_PARAM_SIZE
	.align		4
.L_23:
        /*0078*/ 	.byte	0x03, 0x19
        /*007a*/ 	.short	0x0024


	//----- nvinfo : EIATTR_PARAM_CBANK
	.align		4
        /*007c*/ 	.byte	0x04, 0x0a
        /*007e*/ 	.short	(.L_25 - .L_24)
	.align		4
.L_24:
        /*0080*/ 	.word	index@(.nv.constant0.triton_poi_fused_cat_6)
        /*0084*/ 	.short	0x0210
        /*0086*/ 	.short	0x0024


	//----- nvinfo : EIATTR_SW_WAR
	.align		4
.L_25:
        /*0088*/ 	.byte	0x04, 0x36
        /*008a*/ 	.short	(.L_27 - .L_26)
.L_26:
        /*008c*/ 	.word	0x00000008
.L_27:


//--------------------- .nv.callgraph             --------------------------
	.section	.nv.callgraph,"",@"SHT_CUDA_CALLGRAPH"
	.align	4
	.sectionentsize	8
	.align		4
        /*0000*/ 	.word	0x00000000
	.align		4
        /*0004*/ 	.word	0xffffffff
	.align		4
        /*0008*/ 	.word	0x00000000
	.align		4
        /*000c*/ 	.word	0xfffffffe
	.align		4
        /*0010*/ 	.word	0x00000000
	.align		4
        /*0014*/ 	.word	0xfffffffd
	.align		4
        /*0018*/ 	.word	0x00000000
	.align		4
        /*001c*/ 	.word	0xfffffffc


//--------------------- .text.triton_poi_fused_cat_6 --------------------------
	.section	.text.triton_poi_fused_cat_6,"ax",@progbits
	.align	128
        .global         triton_poi_fused_cat_6
        .type           triton_poi_fused_cat_6,@function
        .size           triton_poi_fused_cat_6,(.L_x_1 - triton_poi_fused_cat_6)
        .other          triton_poi_fused_cat_6,@"STO_CUDA_ENTRY STV_DEFAULT"
triton_poi_fused_cat_6:
.text.triton_poi_fused_cat_6:
[----:B------:R-:W-:Y:S01]  /*0000*/  LDC R1, c[0x0][0x28] ;  /* 0x00000a00ff017b82 */ /* 0x000fe20000000800 */
[----:B------:R-:W1:Y:S07]  /*0010*/  S2R R0, SR_TID.X ;  /* 0x0000000000007919 */ /* 0x000e6e0000002100 */
[----:B------:R-:W2:Y:S01]  /*0020*/  LDC.64 R22, c[0x0][0x210] ;  /* 0x00008400ff167b82 */ /* 0x000ea20000000a00 */
[----:B------:R-:W-:Y:S01]  /*0030*/  IMAD.MOV.U32 R14, RZ, RZ, RZ ;  /* 0x000000ffff0e7224 */ /* 0x000fe200078e00ff */
[----:B------:R-:W-:Y:S01]  /*0040*/  CS2R R6, SRZ ;  /* 0x0000000000067805 */ /* 0x000fe2000001ff00 */
[----:B------:R-:W3:Y:S01]  /*0050*/  S2R R3, SR_CTAID.X ;  /* 0x0000000000037919 */ /* 0x000ee20000002500 */
[----:B------:R-:W-:Y:S01]  /*0060*/  ULDC.64 UR4, c[0x0][0x208] ;  /* 0x0000820000047ab9 */ /* 0x000fe20000000a00 */
[----:B------:R-:W-:-:S03]  /*0070*/  ULDC.64 UR6, c[0x0][0x220] ;  /* 0x0000880000067ab9 */ /* 0x000fc60000000a00 */
[----:B------:R-:W4:Y:S01]  /*0080*/  LDC.64 R16, c[0x0][0x218] ;  /* 0x00008600ff107b82 */ /* 0x000f220000000a00 */
[----:B-1----:R-:W-:Y:S01]  /*0090*/  IMAD.SHL.U32 R0, R0, 0x4, RZ ;  /* 0x0000000400007824 */ /* 0x002fe200078e00ff */
[----:B---3--:R-:W-:-:S04]  /*00a0*/  SHF.R.S32.HI R9, RZ, 0x15, R3 ;  /* 0x00000015ff097819 */ /* 0x008fc80000011403 */
[----:B------:R-:W-:Y:S02]  /*00b0*/  LOP3.LUT R0, R0, 0x1fc, RZ, 0xc0, !PT ;  /* 0x000001fc00007812 */ /* 0x000fe400078ec0ff */
[----:B------:R-:W-:-:S03]  /*00c0*/  SGXT R9, R9, 0x1 ;  /* 0x000000010909781a */ /* 0x000fc60000000200 */
[----:B------:R-:W-:-:S05]  /*00d0*/  IMAD R2, R3, 0x400, R0 ;  /* 0x0000040003027824 */ /* 0x000fca00078e0200 */
[CC--:B------:R-:W-:Y:S02]  /*00e0*/  LEA.HI R8, R9.reuse, R2.reuse, RZ, 0xc ;  /* 0x0000000209087211 */ /* 0x0c0fe400078f60ff */
[----:B------:R-:W-:Y:S02]  /*00f0*/  LEA.HI R10, R9, R2, RZ, 0x13 ;  /* 0x00000002090a7211 */ /* 0x000fe400078f98ff */
[----:B------:R-:W-:Y:S02]  /*0100*/  SHF.R.S32.HI R3, RZ, 0xc, R8 ;  /* 0x0000000cff037819 */ /* 0x000fe40000011408 */
[----:B------:R-:W-:Y:S02]  /*0110*/  LOP3.LUT R5, R10, 0xfff80000, RZ, 0xc0, !PT ;  /* 0xfff800000a057812 */ /* 0x000fe400078ec0ff */
[----:B------:R-:W-:Y:S02]  /*0120*/  LEA.HI R0, R3, R3, RZ, 0x7 ;  /* 0x0000000303007211 */ /* 0x000fe400078f38ff */
[----:B------:R-:W-:Y:S01]  /*0130*/  SHF.R.S32.HI R10, RZ, 0x13, R10 ;  /* 0x00000013ff0a7819 */ /* 0x000fe2000001140a */
[----:B------:R-:W-:Y:S01]  /*0140*/  IMAD.IADD R5, R2, 0x1, -R5 ;  /* 0x0000000102057824 */ /* 0x000fe200078e0a05 */
[----:B------:R-:W-:-:S03]  /*0150*/  LOP3.LUT R0, R0, 0xffffff80, RZ, 0xc0, !PT ;  /* 0xffffff8000007812 */ /* 0x000fc600078ec0ff */
[----:B------:R-:W-:Y:S01]  /*0160*/  IMAD R13, R10, 0x7e000, R5 ;  /* 0x0007e0000a0d7824 */ /* 0x000fe200078e0205 */
[----:B------:R-:W-:Y:S01]  /*0170*/  CS2R R4, SRZ ;  /* 0x0000000000047805 */ /* 0x000fe2000001ff00 */
[----:B------:R-:W-:Y:S02]  /*0180*/  IMAD.IADD R3, R3, 0x1, -R0 ;  /* 0x0000000103037824 */ /* 0x000fe400078e0a00 */
[----:B--2---:R-:W-:-:S03]  /*0190*/  IMAD.WIDE R12, R13, 0x4, R22 ;  /* 0x000000040d0c7825 */ /* 0x004fc600078e0216 */
[C---:B------:R-:W-:Y:S01]  /*01a0*/  ISETP.GE.AND P2, PT, R3.reuse, 0x7e, PT ;  /* 0x0000007e0300780c */ /* 0x040fe20003f46270 */
[----:B----4-:R-:W-:-:S12]  /*01b0*/  IMAD.WIDE R24, R3, 0x4, R16 ;  /* 0x0000000403187825 */ /* 0x010fd800078e0210 */
[----:B------:R1:W2:Y:S04]  /*01c0*/  @!P2 LDG.E.128 R4, desc[UR4][R12.64] ;  /* 0x000000040c04a981 */ /* 0x0002a8000c1e1d00 */
[----:B------:R-:W3:Y:S01]  /*01d0*/  @!P2 LDG.E.EL R14, desc[UR4][R24.64] ;  /* 0x00000004180ea981 */ /* 0x000ee2000c2e1900 */
[----:B------:R-:W-:Y:S01]  /*01e0*/  VIADD R0, R2, 0x200 ;  /* 0x0000020002007836 */ /* 0x000fe20000000000 */
[----:B------:R-:W-:Y:S01]  /*01f0*/  LOP3.LUT R19, R8, 0xfffff000, RZ, 0xc0, !PT ;  /* 0xfffff00008137812 */ /* 0x000fe200078ec0ff */
[----:B------:R-:W-:Y:S01]  /*0200*/  IMAD.SHL.U32 R10, R10, 0x2000, RZ ;  /* 0x000020000a0a7824 */ /* 0x000fe200078e00ff */
[----:B------:R-:W-:Y:S02]  /*0210*/  CS2R R26, SRZ ;  /* 0x00000000001a7805 */ /* 0x000fe4000001ff00 */
[C---:B------:R-:W-:Y:S01]  /*0220*/  ISETP.GT.AND P5, PT, R3.reuse, 0x7d, PT ;  /* 0x0000007d0300780c */ /* 0x040fe20003fa4270 */
[----:B-1----:R-:W-:Y:S01]  /*0230*/  IMAD.SHL.U32 R12, R3, 0x1000, RZ ;  /* 0x00001000030c7824 */ /* 0x002fe200078e00ff */
[CC--:B------:R-:W-:Y:S01]  /*0240*/  LEA.HI R11, R9.reuse, R0.reuse, RZ, 0xc ;  /* 0x00000000090b7211 */ /* 0x0c0fe200078f60ff */
[----:B------:R-:W-:Y:S01]  /*0250*/  IMAD.IADD R19, R2, 0x1, -R19 ;  /* 0x0000000102137824 */ /* 0x000fe200078e0a13 */
[----:B------:R-:W-:Y:S01]  /*0260*/  LEA.HI R8, R9, R0, RZ, 0x13 ;  /* 0x0000000009087211 */ /* 0x000fe200078f98ff */
[----:B------:R-:W4:Y:S01]  /*0270*/  @!P2 LDG.E.EL R26, desc[UR4][R24.64] ;  /* 0x00000004181aa981 */ /* 0x000f22000c2e1900 */
[----:B------:R-:W-:Y:S01]  /*0280*/  SHF.R.S32.HI R15, RZ, 0xc, R11 ;  /* 0x0000000cff0f7819 */ /* 0x000fe2000001140b */
[----:B------:R-:W-:Y:S01]  /*0290*/  IMAD.MOV.U32 R3, RZ, RZ, RZ ;  /* 0x000000ffff037224 */ /* 0x000fe200078e00ff */
[----:B------:R-:W-:Y:S01]  /*02a0*/  SHF.R.S32.HI R13, RZ, 0x13, R8 ;  /* 0x00000013ff0d7819 */ /* 0x000fe20000011408 */
[----:B------:R-:W5:Y:S01]  /*02b0*/  @!P2 LDG.E.EL R27, desc[UR4][R24.64] ;  /* 0x00000004181ba981 */ /* 0x000f62000c2e1900 */
[----:B------:R-:W-:Y:S01]  /*02c0*/  LEA.HI R18, R15, R15, RZ, 0x7 ;  /* 0x0000000f0f127211 */ /* 0x000fe200078f38ff */
[----:B------:R-:W-:Y:S01]  /*02d0*/  IMAD.MOV.U32 R28, RZ, RZ, RZ ;  /* 0x000000ffff1c7224 */ /* 0x000fe200078e00ff */
[----:B------:R-:W-:-:S02]  /*02e0*/  LOP3.LUT R11, R11, 0xfffff000, RZ, 0xc0, !PT ;  /* 0xfffff0000b0b7812 */ /* 0x000fc400078ec0ff */
[----:B------:R-:W-:-:S03]  /*02f0*/  LOP3.LUT R18, R18, 0xffffff80, RZ, 0xc0, !PT ;  /* 0xffffff8012127812 */ /* 0x000fc600078ec0ff */
[----:B------:R-:W-:Y:S01]  /*0300*/  IMAD.IADD R11, R0, 0x1, -R11 ;  /* 0x00000001000b7824 */ /* 0x000fe200078e0a0b */
[----:B------:R-:W5:Y:S01]  /*0310*/  @!P2 LDG.E.EL R28, desc[UR4][R24.64] ;  /* 0x00000004181ca981 */ /* 0x000f62000c2e1900 */
[----:B------:R-:W-:Y:S01]  /*0320*/  IMAD.IADD R9, R15, 0x1, -R18 ;  /* 0x000000010f097824 */ /* 0x000fe200078e0a12 */
[----:B------:R-:W-:Y:S02]  /*0330*/  LOP3.LUT R15, R8, 0xfff80000, RZ, 0xc0, !PT ;  /* 0xfff80000080f7812 */ /* 0x000fe400078ec0ff */
[----:B------:R-:W-:Y:S01]  /*0340*/  SHF.R.S32.HI R18, RZ, 0x1f, R10 ;  /* 0x0000001fff127819 */ /* 0x000fe2000001140a */
[----:B------:R-:W-:Y:S01]  /*0350*/  IMAD.WIDE R16, R9, 0x4, R16 ;  /* 0x0000000409107825 */ /* 0x000fe200078e0210 */
[----:B------:R-:W-:Y:S02]  /*0360*/  IADD3 R8, P0, P1, R12, R19, R10 ;  /* 0x000000130c087210 */ /* 0x000fe4000791e00a */
[----:B------:R-:W-:Y:S01]  /*0370*/  SHF.R.S32.HI R19, RZ, 0x1f, R19 ;  /* 0x0000001fff137819 */ /* 0x000fe20000011413 */
[----:B------:R-:W-:Y:S01]  /*0380*/  IMAD.IADD R10, R0, 0x1, -R15 ;  /* 0x00000001000a7824 */ /* 0x000fe200078e0a0f */
[----:B------:R-:W-:Y:S01]  /*0390*/  SHF.R.S32.HI R15, RZ, 0x1f, R12 ;  /* 0x0000001fff0f7819 */ /* 0x000fe2000001140c */
[----:B------:R-:W-:-:S02]  /*03a0*/  IMAD.SHL.U32 R12, R13, 0x2000, RZ ;  /* 0x000020000d0c7824 */ /* 0x000fc400078e00ff */
[----:B------:R-:W-:Y:S01]  /*03b0*/  IMAD.SHL.U32 R0, R9, 0x1000, RZ ;  /* 0x0000100009007824 */ /* 0x000fe200078e00ff */
[----:B------:R-:W-:Y:S01]  /*03c0*/  IADD3.X R19, R15, R19, R18, P0, P1 ;  /* 0x000000130f137210 */ /* 0x000fe200007e2412 */
[----:B------:R-:W-:Y:S01]  /*03d0*/  IMAD R13, R13, 0x7e000, R10 ;  /* 0x0007e0000d0d7824 */ /* 0x000fe200078e020a */
[--C-:B------:R-:W-:Y:S02]  /*03e0*/  SHF.R.S32.HI R20, RZ, 0x1f, R12.reuse ;  /* 0x0000001fff147819 */ /* 0x100fe4000001140c */
[----:B------:R-:W-:Y:S02]  /*03f0*/  IADD3 R12, P1, P3, R0, R11, R12 ;  /* 0x0000000b000c7210 */ /* 0x000fe40007b3e00c */
[----:B------:R-:W-:Y:S02]  /*0400*/  SHF.R.S32.HI R11, RZ, 0x1f, R11 ;  /* 0x0000001fff0b7819 */ /* 0x000fe4000001140b */
[----:B------:R-:W-:Y:S01]  /*0410*/  SHF.R.S32.HI R15, RZ, 0x1f, R0 ;  /* 0x0000001fff0f7819 */ /* 0x000fe20000011400 */
[----:B------:R-:W-:Y:S01]  /*0420*/  IMAD.MOV.U32 R0, RZ, RZ, RZ ;  /* 0x000000ffff007224 */ /* 0x000fe200078e00ff */
[----:B------:R-:W-:-:S02]  /*0430*/  LEA R18, P0, R8, UR6, 0x2 ;  /* 0x0000000608127c11 */ /* 0x000fc4000f8010ff */
[----:B------:R-:W-:Y:S02]  /*0440*/  IADD3.X R15, R15, R11, R20, P1, P3 ;  /* 0x0000000b0f0f7210 */ /* 0x000fe40000fe6414 */
[----:B------:R-:W-:Y:S02]  /*0450*/  CS2R R20, SRZ ;  /* 0x0000000000147805 */ /* 0x000fe4000001ff00 */
[C---:B------:R-:W-:Y:S02]  /*0460*/  ISETP.GE.AND P1, PT, R9.reuse, 0x7e, PT ;  /* 0x0000007e0900780c */ /* 0x040fe40003f26270 */
[----:B------:R-:W-:Y:S02]  /*0470*/  LEA.HI.X R19, R8, UR7, R19, 0x2, P0 ;  /* 0x0000000708137c11 */ /* 0x000fe400080f1413 */
[----:B------:R-:W-:Y:S02]  /*0480*/  CS2R R10, SRZ ;  /* 0x00000000000a7805 */ /* 0x000fe4000001ff00 */
[----:B------:R-:W-:-:S02]  /*0490*/  ISETP.GT.AND P0, PT, R9, 0x7d, PT ;  /* 0x0000007d0900780c */ /* 0x000fc40003f04270 */
[----:B------:R-:W-:Y:S01]  /*04a0*/  CS2R R8, SRZ ;  /* 0x0000000000087805 */ /* 0x000fe2000001ff00 */
[----:B------:R-:W-:-:S05]  /*04b0*/  IMAD.WIDE R22, R13, 0x4, R22 ;  /* 0x000000040d167825 */ /* 0x000fca00078e0216 */
[----:B------:R1:W5:Y:S04]  /*04c0*/  @P5 LDG.E.128 R8, desc[UR4][R18.64+-0x1f8000] ;  /* 0xe080000412085981 */ /* 0x000368000c1e1d00 */
[----:B------:R-:W5:Y:S04]  /*04d0*/  @!P1 LDG.E.EL R3, desc[UR4][R16.64] ;  /* 0x0000000410039981 */ /* 0x000f68000c2e1900 */
[----:B------:R-:W5:Y:S04]  /*04e0*/  @!P1 LDG.E.EL R0, desc[UR4][R16.64] ;  /* 0x0000000410009981 */ /* 0x000f68000c2e1900 */
[----:B------:R-:W5:Y:S04]  /*04f0*/  @!P1 LDG.E.EL R21, desc[UR4][R16.64] ;  /* 0x0000000410159981 */ /* 0x000f68000c2e1900 */
[----:B------:R3:W5:Y:S01]  /*0500*/  @!P1 LDG.E.EL R20, desc[UR4][R16.64] ;  /* 0x0000000410149981 */ /* 0x000762000c2e1900 */
[----:B-1----:R-:W-:-:S02]  /*0510*/  CS2R R18, SRZ ;  /* 0x0000000000127805 */ /* 0x002fc4000001ff00 */
[----:B------:R-:W-:-:S04]  /*0520*/  LEA R24, P3, R12, UR6, 0x2 ;  /* 0x000000060c187c11 */ /* 0x000fc8000f8610ff */
[----:B------:R-:W-:Y:S02]  /*0530*/  LEA.HI.X R25, R12, UR7, R15, 0x2, P3 ;  /* 0x000000070c197c11 */ /* 0x000fe400098f140f */
[----:B------:R-:W-:Y:S02]  /*0540*/  CS2R R12, SRZ ;  /* 0x00000000000c7805 */ /* 0x000fe4000001ff00 */
[----:B--2---:R-:W-:Y:S02]  /*0550*/  SEL R4, R4, RZ, !P2 ;  /* 0x000000ff04047207 */ /* 0x004fe40005000000 */
[----:B---3--:R-:W-:-:S04]  /*0560*/  SEL R17, R14, RZ, !P2 ;  /* 0x000000ff0e117207 */ /* 0x008fc80005000000 */
[C---:B------:R-:W-:Y:S01]  /*0570*/  FSETP.GEU.AND P6, PT, R4.reuse, -R17, PT ;  /* 0x800000110400720b */ /* 0x040fe20003fce000 */
[----:B------:R-:W-:Y:S01]  /*0580*/  FADD R4, R4, R17 ;  /* 0x0000001104047221 */ /* 0x000fe20000000000 */
[----:B------:R-:W-:Y:S02]  /*0590*/  CS2R R16, SRZ ;  /* 0x0000000000107805 */ /* 0x000fe4000001ff00 */
[----:B------:R-:W-:-:S04]  /*05a0*/  CS2R R14, SRZ ;  /* 0x00000000000e7805 */ /* 0x000fc8000001ff00 */
[----:B------:R-:W2:Y:S04]  /*05b0*/  @!P1 LDG.E.128 R16, desc[UR4][R22.64] ;  /* 0x0000000416109981 */ /* 0x000ea8000c1e1d00 */
[----:B------:R1:W3:Y:S01]  /*05c0*/  @P0 LDG.E.128 R12, desc[UR4][R24.64+-0x1f8000] ;  /* 0xe0800004180c0981 */ /* 0x0002e2000c1e1d00 */
[----:B------:R-:W-:Y:S02]  /*05d0*/  SEL R5, R5, RZ, !P2 ;  /* 0x000000ff05057207 */ /* 0x000fe40005000000 */
[----:B----4-:R-:W-:Y:S02]  /*05e0*/  SEL R29, R26, RZ, !P2 ;  /* 0x000000ff1a1d7207 */ /* 0x010fe40005000000 */
[----:B------:R-:W-:Y:S02]  /*05f0*/  SEL R6, R6, RZ, !P2 ;  /* 0x000000ff06067207 */ /* 0x000fe40005000000 */
[----:B-----5:R-:W-:-:S02]  /*0600*/  SEL R27, R27, RZ, !P2 ;  /* 0x000000ff1b1b7207 */ /* 0x020fc40005000000 */
[C---:B------:R-:W-:Y:S01]  /*0610*/  FSETP.GEU.AND P3, PT, R5.reuse, -R29, PT ;  /* 0x8000001d0500720b */ /* 0x040fe20003f6e000 */
[----:B-1----:R-:W-:Y:S01]  /*0620*/  FADD R24, R5, R29 ;  /* 0x0000001d05187221 */ /* 0x002fe20000000000 */
[----:B------:R-:W-:Y:S01]  /*0630*/  SEL R26, R7, RZ, !P2 ;  /* 0x000000ff071a7207 */ /* 0x000fe20005000000 */
[C---:B------:R-:W-:Y:S01]  /*0640*/  FADD R5, R6.reuse, R27 ;  /* 0x0000001b06057221 */ /* 0x040fe20000000000 */
[----:B------:R-:W-:Y:S02]  /*0650*/  FSETP.GEU.AND P4, PT, R6, -R27, PT ;  /* 0x8000001b0600720b */ /* 0x000fe40003f8e000 */
[----:B------:R-:W1:Y:S01]  /*0660*/  LDC.64 R6, c[0x0][0x228] ;  /* 0x00008a00ff067b82 */ /* 0x000e620000000a00 */
[----:B------:R-:W-:Y:S02]  /*0670*/  SEL R23, R28, RZ, !P2 ;  /* 0x000000ff1c177207 */ /* 0x000fe40005000000 */
[----:B------:R-:W-:Y:S02]  /*0680*/  SEL R8, R8, RZ, P5 ;  /* 0x000000ff08087207 */ /* 0x000fe40002800000 */
[----:B------:R-:W-:-:S02]  /*0690*/  SEL R9, R9, RZ, P5 ;  /* 0x000000ff09097207 */ /* 0x000fc40002800000 */
[----:B------:R-:W-:Y:S02]  /*06a0*/  SEL R10, R10, RZ, P5 ;  /* 0x000000ff0a0a7207 */ /* 0x000fe40002800000 */
[----:B------:R-:W-:Y:S02]  /*06b0*/  SEL R11, R11, RZ, P5 ;  /* 0x000000ff0b0b7207 */ /* 0x000fe40002800000 */
[C---:B------:R-:W-:Y:S01]  /*06c0*/  FSETP.GEU.AND P5, PT, R26.reuse, -R23, PT ;  /* 0x800000171a00720b */ /* 0x040fe20003fae000 */
[----:B------:R-:W-:Y:S01]  /*06d0*/  FADD R26, R26, R23 ;  /* 0x000000171a1a7221 */ /* 0x000fe20000000000 */
[----:B------:R-:W-:Y:S02]  /*06e0*/  @!P2 SEL R8, R4, RZ, P6 ;  /* 0x000000ff0408a207 */ /* 0x000fe40003000000 */
[----:B------:R-:W-:Y:S02]  /*06f0*/  SEL R3, R3, RZ, !P1 ;  /* 0x000000ff03037207 */ /* 0x000fe40004800000 */
[----:B------:R-:W-:-:S02]  /*0700*/  SEL R4, R0, RZ, !P1 ;  /* 0x000000ff00047207 */ /* 0x000fc40004800000 */
[----:B------:R-:W-:Y:S02]  /*0710*/  SEL R21, R21, RZ, !P1 ;  /* 0x000000ff15157207 */ /* 0x000fe40004800000 */
[----:B------:R-:W-:Y:S02]  /*0720*/  SEL R20, R20, RZ, !P1 ;  /* 0x000000ff14147207 */ /* 0x000fe40004800000 */
[----:B------:R-:W-:Y:S02]  /*0730*/  @!P2 SEL R9, R24, RZ, P3 ;  /* 0x000000ff1809a207 */ /* 0x000fe40001800000 */
[----:B------:R-:W-:Y:S02]  /*0740*/  @!P2 SEL R10, R5, RZ, P4 ;  /* 0x000000ff050aa207 */ /* 0x000fe40002000000 */
[----:B------:R-:W-:Y:S01]  /*0750*/  @!P2 SEL R11, R26, RZ, P5 ;  /* 0x000000ff1a0ba207 */ /* 0x000fe20002800000 */
[----:B-1----:R-:W-:-:S05]  /*0760*/  IMAD.WIDE R6, R2, 0x4, R6 ;  /* 0x0000000402067825 */ /* 0x002fca00078e0206 */
[----:B------:R-:W-:Y:S01]  /*0770*/  STG.E.128 desc[UR4][R6.64], R8 ;  /* 0x0000000806007986 */ /* 0x000fe2000c101d04 */
[----:B--2---:R-:W-:Y:S02]  /*0780*/  SEL R16, R16, RZ, !P1 ;  /* 0x000000ff10107207 */ /* 0x004fe40004800000 */
[----:B------:R-:W-:Y:S02]  /*0790*/  SEL R17, R17, RZ, !P1 ;  /* 0x000000ff11117207 */ /* 0x000fe40004800000 */
[----:B------:R-:W-:Y:S02]  /*07a0*/  SEL R18, R18, RZ, !P1 ;  /* 0x000000ff12127207 */ /* 0x000fe40004800000 */
[----:B------:R-:W-:Y:S01]  /*07b0*/  SEL R19, R19, RZ, !P1 ;  /* 0x000000ff13137207 */ /* 0x000fe20004800000 */
[----:B------:R-:W-:Y:S01]  /*07c0*/  FADD R0, R16, R3 ;  /* 0x0000000310007221 */ /* 0x000fe20000000000 */
[C---:B------:R-:W-:Y:S01]  /*07d0*/  FSETP.GEU.AND P3, PT, R17.reuse, -R4, PT ;  /* 0x800000041100720b */ /* 0x040fe20003f6e000 */
[----:B------:R-:W-:Y:S01]  /*07e0*/  FADD R4, R17, R4 ;  /* 0x0000000411047221 */ /* 0x000fe20000000000 */
[C---:B------:R-:W-:Y:S01]  /*07f0*/  FSETP.GEU.AND P4, PT, R18.reuse, -R21, PT ;  /* 0x800000151200720b */ /* 0x040fe20003f8e000 */
[----:B------:R-:W-:Y:S01]  /*0800*/  FADD R18, R18, R21 ;  /* 0x0000001512127221 */ /* 0x000fe20000000000 */
[C---:B------:R-:W-:Y:S01]  /*0810*/  FSETP.GEU.AND P2, PT, R19.reuse, -R20, PT ;  /* 0x800000141300720b */ /* 0x040fe20003f4e000 */
[----:B------:R-:W-:Y:S01]  /*0820*/  FADD R19, R19, R20 ;  /* 0x0000001413137221 */ /* 0x000fe20000000000 */
[----:B------:R-:W-:-:S02]  /*0830*/  FSETP.GEU.AND P6, PT, R16, -R3, PT ;  /* 0x800000031000720b */ /* 0x000fc40003fce000 */
[----:B---3--:R-:W-:Y:S02]  /*0840*/  SEL R12, R12, RZ, P0 ;  /* 0x000000ff0c0c7207 */ /* 0x008fe40000000000 */
[----:B------:R-:W-:Y:S02]  /*0850*/  SEL R13, R13, RZ, P0 ;  /* 0x000000ff0d0d7207 */ /* 0x000fe40000000000 */
[----:B------:R-:W-:Y:S02]  /*0860*/  SEL R14, R14, RZ, P0 ;  /* 0x000000ff0e0e7207 */ /* 0x000fe40000000000 */
[----:B------:R-:W-:Y:S02]  /*0870*/  SEL R15, R15, RZ, P0 ;  /* 0x000000ff0f0f7207 */ /* 0x000fe40000000000 */
[----:B------:R-:W-:Y:S02]  /*0880*/  @!P1 SEL R12, R0, RZ, P6 ;  /* 0x000000ff000c9207 */ /* 0x000fe40003000000 */
[----:B------:R-:W-:-:S02]  /*0890*/  @!P1 SEL R13, R4, RZ, P3 ;  /* 0x000000ff040d9207 */ /* 0x000fc40001800000 */
[----:B------:R-:W-:Y:S02]  /*08a0*/  @!P1 SEL R14, R18, RZ, P4 ;  /* 0x000000ff120e9207 */ /* 0x000fe40002000000 */
[----:B------:R-:W-:-:S05]  /*08b0*/  @!P1 SEL R15, R19, RZ, P2 ;  /* 0x000000ff130f9207 */ /* 0x000fca0001000000 */
[----:B------:R-:W-:Y:S01]  /*08c0*/  STG.E.128 desc[UR4][R6.64+0x800], R12 ;  /* 0x0008000c06007986 */ /* 0x000fe2000c101d04 */
[----:B------:R-:W-:Y:S05]  /*08d0*/  EXIT ;  /* 0x000000000000794d */ /* 0x000fea0003800000 */
.L_x_0:
[----:B------:R-:W-:-:S00]  /*08e0*/  BRA `(.L_x_0) ;  /* 0xfffffffc00fc7947 */ /* 0x000fc0000383ffff */
[----:B------:R-:W-:-:S00]  /*08f0*/  NOP ;  /* 0x0000000000007918 */ /* 0x000fc00000000000 */
        /* <DEDUP_REMOVED lines=8> */
.L_x_1:


//--------------------- .nv.constant0.triton_poi_fused_cat_6 --------------------------
	.section	.nv.constant0.triton_poi_fused_cat_6,"a",@progbits
	.sectionflags	@""
	.align	4
.nv.constant0.triton_poi_fused_cat_6:
	.zero		564
